	.headerflags	@"EF_CUDA_TEXMODE_UNIFIED EF_CUDA_64BIT_ADDRESS EF_CUDA_ACCELERATORS EF_CUDA_SM90 EF_CUDA_VIRTUAL_SM(EF_CUDA_SM90)"
	.elftype	@"ET_EXEC"


//--------------------- .nv.info                  --------------------------
	.section	.nv.info,"",@"SHT_CUDA_INFO"
	.align	4


	//----- nvinfo : EIATTR_REGCOUNT
	.align		4
        /*0000*/ 	.byte	0x04, 0x2f
        /*0002*/ 	.short	(.L_2 - .L_1)
	.align		4
.L_1:
        /*0004*/ 	.word	index@(triton_poi_fused_add_native_group_norm_relu_40)
        /*0008*/ 	.word	0x00000014


	//----- nvinfo : EIATTR_MIN_STACK_SIZE
	.align		4
.L_2:
        /*000c*/ 	.byte	0x04, 0x12
        /*000e*/ 	.short	(.L_4 - .L_3)
	.align		4
.L_3:
        /*0010*/ 	.word	index@(triton_poi_fused_add_native_group_norm_relu_40)
        /*0014*/ 	.word	0x00000000


	//----- nvinfo : EIATTR_FRAME_SIZE
	.align		4
.L_4:
        /*0018*/ 	.byte	0x04, 0x11
        /*001a*/ 	.short	(.L_6 - .L_5)
	.align		4
.L_5:
        /*001c*/ 	.word	index@(triton_poi_fused_add_native_group_norm_relu_40)
        /*0020*/ 	.word	0x00000000


	//----- nvinfo : EIATTR_MIN_STACK_SIZE
	.align		4
.L_6:
        /*0024*/ 	.byte	0x04, 0x12
        /*0026*/ 	.short	(.L_8 - .L_7)
	.align		4
.L_7:
        /*0028*/ 	.word	index@(triton_poi_fused_add_native_group_norm_relu_40)
        /*002c*/ 	.word	0x00000000
.L_8:


//--------------------- .nv.info.triton_poi_fused_add_native_group_norm_relu_40 --------------------------
	.section	.nv.info.triton_poi_fused_add_native_group_norm_relu_40,"",@"SHT_CUDA_INFO"
	.sectionflags	@""
	.align	4


	//----- nvinfo : EIATTR_CUDA_API_VERSION
	.align		4
        /*0000*/ 	.byte	0x04, 0x37
        /*0002*/ 	.short	(.L_10 - .L_9)
.L_9:
        /*0004*/ 	.word	0x0000007c


	//----- nvinfo : EIATTR_KPARAM_INFO
	.align		4
.L_10:
        /*0008*/ 	.byte	0x04, 0x17
        /*000a*/ 	.short	(.L_12 - .L_11)
.L_11:
        /*000c*/ 	.word	0x00000000
        /*0010*/ 	.short	0x0007
        /*0012*/ 	.short	0x0038
        /*0014*/ 	.byte	0x00, 0xf0, 0x11, 0x00


	//----- nvinfo : EIATTR_KPARAM_INFO
	.align		4
.L_12:
        /*0018*/ 	.byte	0x04, 0x17
        /*001a*/ 	.short	(.L_14 - .L_13)
.L_13:
        /*001c*/ 	.word	0x00000000
        /*0020*/ 	.short	0x0006
        /*0022*/ 	.short	0x0030
        /*0024*/ 	.byte	0x00, 0xf4, 0x21, 0x00


	//----- nvinfo : EIATTR_KPARAM_INFO
	.align		4
.L_14:
        /*0028*/ 	.byte	0x04, 0x17
        /*002a*/ 	.short	(.L_16 - .L_15)
.L_15:
        /*002c*/ 	.word	0x00000000
        /*0030*/ 	.short	0x0005
        /*0032*/ 	.short	0x0028
        /*0034*/ 	.byte	0x00, 0xf4, 0x21, 0x00


	//----- nvinfo : EIATTR_KPARAM_INFO
	.align		4
.L_16:
        /*0038*/ 	.byte	0x04, 0x17
        /*003a*/ 	.short	(.L_18 - .L_17)
.L_17:
        /*003c*/ 	.word	0x00000000
        /*0040*/ 	.short	0x0004
        /*0042*/ 	.short	0x0020
        /*0044*/ 	.byte	0x00, 0xf4, 0x21, 0x00


	//----- nvinfo : EIATTR_KPARAM_INFO
	.align		4
.L_18:
        /*0048*/ 	.byte	0x04, 0x17
        /*004a*/ 	.short	(.L_20 - .L_19)
.L_19:
        /*004c*/ 	.word	0x00000000
        /*0050*/ 	.short	0x0003
        /*0052*/ 	.short	0x0018
        /*0054*/ 	.byte	0x00, 0xf4, 0x21, 0x00


	//----- nvinfo : EIATTR_KPARAM_INFO
	.align		4
.L_20:
        /*0058*/ 	.byte	0x04, 0x17
        /*005a*/ 	.short	(.L_22 - .L_21)
.L_21:
        /*005c*/ 	.word	0x00000000
        /*0060*/ 	.short	0x0002
        /*0062*/ 	.short	0x0010
        /*0064*/ 	.byte	0x00, 0xf4, 0x21, 0x00


	//----- nvinfo : EIATTR_KPARAM_INFO
	.align		4
.L_22:
        /*0068*/ 	.byte	0x04, 0x17
        /*006a*/ 	.short	(.L_24 - .L_23)
.L_23:
        /*006c*/ 	.word	0x00000000
        /*0070*/ 	.short	0x0001
        /*0072*/ 	.short	0x0008
        /*0074*/ 	.byte	0x00, 0xf4, 0x21, 0x00


	//----- nvinfo : EIATTR_KPARAM_INFO
	.align		4
.L_24:
        /*0078*/ 	.byte	0x04, 0x17
        /*007a*/ 	.short	(.L_26 - .L_25)
.L_25:
        /*007c*/ 	.word	0x00000000
        /*0080*/ 	.short	0x0000
        /*0082*/ 	.short	0x0000
        /*0084*/ 	.byte	0x00, 0xf4, 0x21, 0x00


	//----- nvinfo : EIATTR_SPARSE_MMA_MASK
	.align		4
.L_26:
        /*0088*/ 	.byte	0x03, 0x50
        /*008a*/ 	.short	0x0000


	//----- nvinfo : EIATTR_MAXREG_COUNT
	.align		4
        /*008c*/ 	.byte	0x03, 0x1b
        /*008e*/ 	.short	0x00ff


	//----- nvinfo : EIATTR_EXIT_INSTR_OFFSETS
	.align		4
        /*0090*/ 	.byte	0x04, 0x1c
        /*0092*/ 	.short	(.L_28 - .L_27)


	//   ....[0]....
.L_27:
        /*0094*/ 	.word	0x00000330


	//----- nvinfo : EIATTR_REQNTID
	.align		4
.L_28:
        /*0098*/ 	.byte	0x04, 0x10
        /*009a*/ 	.short	(.L_30 - .L_29)
.L_29:
        /*009c*/ 	.word	0x00000080
        /*00a0*/ 	.word	0x00000001
        /*00a4*/ 	.word	0x00000001


	//----- nvinfo : EIATTR_CBANK_PARAM_SIZE
	.align		4
.L_30:
        /*00a8*/ 	.byte	0x03, 0x19
        /*00aa*/ 	.short	0x003c


	//----- nvinfo : EIATTR_PARAM_CBANK
	.align		4
        /*00ac*/ 	.byte	0x04, 0x0a
        /*00ae*/ 	.short	(.L_32 - .L_31)
	.align		4
.L_31:
        /*00b0*/ 	.word	index@(.nv.constant0.triton_poi_fused_add_native_group_norm_relu_40)
        /*00b4*/ 	.short	0x0210
        /*00b6*/ 	.short	0x003c


	//----- nvinfo : EIATTR_SW_WAR
	.align		4
.L_32:
        /*00b8*/ 	.byte	0x04, 0x36
        /*00ba*/ 	.short	(.L_34 - .L_33)
.L_33:
        /*00bc*/ 	.word	0x00000008
.L_34:


//--------------------- .nv.callgraph             --------------------------
	.section	.nv.callgraph,"",@"SHT_CUDA_CALLGRAPH"
	.align	4
	.sectionentsize	8
	.align		4
        /*0000*/ 	.word	0x00000000
	.align		4
        /*0004*/ 	.word	0xffffffff
	.align		4
        /*0008*/ 	.word	0x00000000
	.align		4
        /*000c*/ 	.word	0xfffffffe
	.align		4
        /*0010*/ 	.word	0x00000000
	.align		4
        /*0014*/ 	.word	0xfffffffd
	.align		4
        /*0018*/ 	.word	0x00000000
	.align		4
        /*001c*/ 	.word	0xfffffffc


//--------------------- .nv.constant4             --------------------------
	.section	.nv.constant4,"a",@progbits
	.align	8
	.align		8
.nv.constant4:
        /*0000*/ 	.dword	_$_str


//--------------------- .text.triton_poi_fused_add_native_group_norm_relu_40 --------------------------
	.section	.text.triton_poi_fused_add_native_group_norm_relu_40,"ax",@progbits
	.align	128
        .global         triton_poi_fused_add_native_group_norm_relu_40
        .type           triton_poi_fused_add_native_group_norm_relu_40,@function
        .size           triton_poi_fused_add_native_group_norm_relu_40,(.L_x_1 - triton_poi_fused_add_native_group_norm_relu_40)
        .other          triton_poi_fused_add_native_group_norm_relu_40,@"STO_CUDA_ENTRY STV_DEFAULT"
triton_poi_fused_add_native_group_norm_relu_40:
.text.triton_poi_fused_add_native_group_norm_relu_40:
[----:B------:R-:W-:Y:S01]  /*0000*/  LDC R1, c[0x0][0x28] ;  /* 0x00000a00ff017b82 */ /* 0x000fe20000000800 */
[----:B------:R-:W1:Y:S07]  /*0010*/  S2R R0, SR_TID.X ;  /* 0x0000000000007919 */ /* 0x000e6e0000002100 */
[----:B------:R-:W2:Y:S01]  /*0020*/  LDC.64 R8, c[0x0][0x220] ;  /* 0x00008800ff087b82 */ /* 0x000ea20000000a00 */
[----:B------:R-:W-:Y:S01]  /*0030*/  ULDC.64 UR4, c[0x0][0x208] ;  /* 0x0000820000047ab9 */ /* 0x000fe20000000a00 */
[----:B------:R-:W3:Y:S06]  /*0040*/  S2R R3, SR_CTAID.X ;  /* 0x0000000000037919 */ /* 0x000eec0000002500 */
[----:B------:R-:W4:Y:S08]  /*0050*/  LDC.64 R12, c[0x0][0x210] ;  /* 0x00008400ff0c7b82 */ /* 0x000f300000000a00 */
[----:B------:R-:W5:Y:S01]  /*0060*/  LDC.64 R10, c[0x0][0x228] ;  /* 0x00008a00ff0a7b82 */ /* 0x000f620000000a00 */
[----:B-1----:R-:W-:-:S02]  /*0070*/  LOP3.LUT R0, R0, 0x7f, RZ, 0xc0, !PT ;  /* 0x0000007f00007812 */ /* 0x002fc400078ec0ff */
[----:B---3--:R-:W-:-:S03]  /*0080*/  SHF.R.S32.HI R2, RZ, 0x18, R3 ;  /* 0x00000018ff027819 */ /* 0x008fc60000011403 */
[----:B------:R-:W-:Y:S01]  /*0090*/  IMAD R0, R3, 0x80, R0 ;  /* 0x0000008003007824 */ /* 0x000fe200078e0200 */
[----:B------:R-:W-:-:S04]  /*00a0*/  SGXT R3, R2, 0x1 ;  /* 0x000000010203781a */ /* 0x000fc80000000200 */
[CC--:B------:R-:W-:Y:S02]  /*00b0*/  LEA.HI R2, R3.reuse, R0.reuse, RZ, 0xb ;  /* 0x0000000003027211 */ /* 0x0c0fe400078f58ff */
[----:B------:R-:W-:Y:S02]  /*00c0*/  LEA.HI R3, R3, R0, RZ, 0xd ;  /* 0x0000000003037211 */ /* 0x000fe400078f68ff */
[----:B------:R-:W-:Y:S02]  /*00d0*/  LOP3.LUT R5, R2, 0xfffff800, RZ, 0xc0, !PT ;  /* 0xfffff80002057812 */ /* 0x000fe400078ec0ff */
[----:B------:R-:W-:-:S03]  /*00e0*/  SHF.R.S32.HI R3, RZ, 0xd, R3 ;  /* 0x0000000dff037819 */ /* 0x000fc60000011403 */
[----:B------:R-:W-:-:S05]  /*00f0*/  IMAD.IADD R2, R0, 0x1, -R5 ;  /* 0x0000000100027824 */ /* 0x000fca00078e0a05 */
[----:B------:R-:W-:-:S04]  /*0100*/  PRMT R4, R2, 0x9910, RZ ;  /* 0x0000991002047816 */ /* 0x000fc800000000ff */
[----:B------:R-:W-:-:S04]  /*0110*/  SHF.R.S32.HI R4, RZ, 0xf, R4 ;  /* 0x0000000fff047819 */ /* 0x000fc80000011404 */
[----:B------:R-:W-:-:S04]  /*0120*/  LOP3.LUT R5, R4, 0xffff, RZ, 0xc0, !PT ;  /* 0x0000ffff04057812 */ /* 0x000fc800078ec0ff */
[----:B------:R-:W-:-:S04]  /*0130*/  LEA.HI R4, R5, R2, RZ, 0x16 ;  /* 0x0000000205047211 */ /* 0x000fc800078fb0ff */
[----:B------:R-:W-:-:S04]  /*0140*/  PRMT R4, R4, 0x9910, RZ ;  /* 0x0000991004047816 */ /* 0x000fc800000000ff */
[----:B------:R-:W-:-:S04]  /*0150*/  SHF.R.S32.HI R4, RZ, 0x6, R4 ;  /* 0x00000006ff047819 */ /* 0x000fc80000011404 */
[----:B------:R-:W-:Y:S02]  /*0160*/  PRMT R6, R4, 0x9910, RZ ;  /* 0x0000991004067816 */ /* 0x000fe400000000ff */
[----:B------:R-:W1:Y:S03]  /*0170*/  LDC.64 R4, c[0x0][0x218] ;  /* 0x00008600ff047b82 */ /* 0x000e660000000a00 */
[----:B------:R-:W-:-:S04]  /*0180*/  IMAD R17, R3, 0x20, R6 ;  /* 0x0000002003117824 */ /* 0x000fc800078e0206 */
[----:B--2---:R-:W-:Y:S01]  /*0190*/  IMAD.WIDE R14, R17, 0x4, R8 ;  /* 0x00000004110e7825 */ /* 0x004fe200078e0208 */
[----:B------:R-:W2:Y:S04]  /*01a0*/  LDC.64 R6, c[0x0][0x230] ;  /* 0x00008c00ff067b82 */ /* 0x000ea80000000a00 */
[----:B------:R3:W3:Y:S04]  /*01b0*/  LDG.E.EL R3, desc[UR4][R14.64] ;  /* 0x000000040e037981 */ /* 0x0006e8000c2e1900 */
[----:B------:R-:W3:Y:S01]  /*01c0*/  LDC.64 R8, c[0x0][0x238] ;  /* 0x00008e00ff087b82 */ /* 0x000ee20000000a00 */
[----:B----4-:R-:W-:-:S04]  /*01d0*/  IMAD.WIDE R12, R0, 0x4, R12 ;  /* 0x00000004000c7825 */ /* 0x010fc800078e020c */
[C---:B-----5:R-:W-:Y:S02]  /*01e0*/  IMAD.WIDE R10, R2.reuse, 0x4, R10 ;  /* 0x00000004020a7825 */ /* 0x060fe400078e020a */
[----:B------:R-:W4:Y:S02]  /*01f0*/  LDG.E R12, desc[UR4][R12.64] ;  /* 0x000000040c0c7981 */ /* 0x000f24000c1e1900 */
[----:B-1----:R-:W-:Y:S02]  /*0200*/  IMAD.WIDE R4, R17, 0x4, R4 ;  /* 0x0000000411047825 */ /* 0x002fe400078e0204 */
[----:B------:R-:W5:Y:S04]  /*0210*/  LDG.E.EL R10, desc[UR4][R10.64] ;  /* 0x000000040a0a7981 */ /* 0x000f68000c2e1900 */
[----:B------:R-:W4:Y:S01]  /*0220*/  LDG.E.EL R5, desc[UR4][R4.64] ;  /* 0x0000000404057981 */ /* 0x000f22000c2e1900 */
[----:B--2---:R-:W-:-:S06]  /*0230*/  IMAD.WIDE R6, R2, 0x4, R6 ;  /* 0x0000000402067825 */ /* 0x004fcc00078e0206 */
[----:B------:R-:W5:Y:S01]  /*0240*/  LDG.E.EL R7, desc[UR4][R6.64] ;  /* 0x0000000406077981 */ /* 0x000f62000c2e1900 */
[----:B0--3--:R-:W-:-:S06]  /*0250*/  IMAD.WIDE R8, R0, 0x4, R8 ;  /* 0x0000000400087825 */ /* 0x009fcc00078e0208 */
[----:B------:R-:W2:Y:S01]  /*0260*/  LDG.E R8, desc[UR4][R8.64] ;  /* 0x0000000408087981 */ /* 0x000ea2000c1e1900 */
[----:B------:R-:W-:-:S04]  /*0270*/  IMAD.MOV.U32 R14, RZ, RZ, 0x3b800000 ;  /* 0x3b800000ff0e7424 */ /* 0x000fc800078e00ff */
[----:B------:R-:W-:Y:S02]  /*0280*/  FFMA R14, R3, R14, 9.9999997473787516356e-06 ;  /* 0x3727c5ac030e7423 */ /* 0x000fe4000000000e */
[----:B------:R-:W0:Y:S04]  /*0290*/  LDC.64 R2, c[0x0][0x240] ;  /* 0x00009000ff027b82 */ /* 0x000e280000000a00 */
[----:B------:R-:W1:Y:S01]  /*02a0*/  MUFU.RSQ R14, R14 ;  /* 0x0000000e000e7308 */ /* 0x000e620000001400 */
[----:B----4-:R-:W-:-:S04]  /*02b0*/  FADD R5, R12, -R5 ;  /* 0x800000050c057221 */ /* 0x010fc80000000000 */
[----:B-1----:R-:W-:-:S04]  /*02c0*/  FMUL R5, R14, R5 ;  /* 0x000000050e057220 */ /* 0x002fc80000400000 */
[----:B-----5:R-:W-:Y:S01]  /*02d0*/  FFMA R5, R10, R5, R7 ;  /* 0x000000050a057223 */ /* 0x020fe20000000007 */
[----:B0-----:R-:W-:-:S04]  /*02e0*/  IMAD.WIDE R2, R0, 0x4, R2 ;  /* 0x0000000400027825 */ /* 0x001fc800078e0202 */
[----:B--2---:R-:W-:Y:S01]  /*02f0*/  FADD R4, R8, R5 ;  /* 0x0000000508047221 */ /* 0x004fe20000000000 */
[----:B------:R-:W-:-:S04]  /*0300*/  FSETP.GEU.AND P0, PT, R5, -R8, PT ;  /* 0x800000080500720b */ /* 0x000fc80003f0e000 */
[----:B------:R-:W-:-:S05]  /*0310*/  FSEL R5, R4, RZ, P0 ;  /* 0x000000ff04057208 */ /* 0x000fca0000000000 */
[----:B------:R-:W-:Y:S01]  /*0320*/  STG.E desc[UR4][R2.64], R5 ;  /* 0x0000000502007986 */ /* 0x000fe2000c101904 */
[----:B------:R-:W-:Y:S05]  /*0330*/  EXIT ;  /* 0x000000000000794d */ /* 0x000fea0003800000 */
.L_x_0:
[----:B------:R-:W-:-:S00]  /*0340*/  BRA `(.L_x_0) ;  /* 0xfffffffc00fc7947 */ /* 0x000fc0000383ffff */
[----:B------:R-:W-:-:S00]  /*0350*/  NOP ;  /* 0x0000000000007918 */ /* 0x000fc00000000000 */
        /* <DEDUP_REMOVED lines=10> */
.L_x_1:


//--------------------- .nv.global.init           --------------------------
	.section	.nv.global.init,"aw",@progbits
.nv.global.init:
	.type		_$_str,@object
	.size		_$_str,(.L_0 - _$_str)
_$_str:
        /*0000*/ 	.byte	0x5f, 0x5f, 0x43, 0x55, 0x44, 0x41, 0x5f, 0x46, 0x54, 0x5a, 0x00
.L_0:


//--------------------- .nv.constant0.triton_poi_fused_add_native_group_norm_relu_40 --------------------------
	.section	.nv.constant0.triton_poi_fused_add_native_group_norm_relu_40,"a",@progbits
	.sectionflags	@""
	.align	4
.nv.constant0.triton_poi_fused_add_native_group_norm_relu_40:
	.zero		588
